//
// Generated by NVIDIA NVVM Compiler
//
// Compiler Build ID: CL-36424714
// Cuda compilation tools, release 13.0, V13.0.88
// Based on NVVM 20.0.0
//

.version 9.0
.target sm_100
.address_size 64

	// .globl	_Z7pi_elemPf

.visible .entry _Z7pi_elemPf(
	.param .u64 .ptr .align 1 _Z7pi_elemPf_param_0
)
{
	.reg .pred 	%p<8>;
	.reg .b32 	%r<12>;
	.reg .b32 	%f<53>;
	.reg .b64 	%rd<5>;

	ld.param.u64 	%rd1, [_Z7pi_elemPf_param_0];
	mov.u32 	%r2, %tid.x;
	mov.u32 	%r3, %ctaid.x;
	mov.u32 	%r4, %ntid.x;
	mad.lo.s32 	%r1, %r3, %r4, %r2;
	cvt.rn.f32.s32 	%f1, %r1;
	setp.eq.s32 	%p1, %r1, 0;
	mov.f32 	%f52, 0f3F800000;
	@%p1 bra 	$L__BB0_5;
	abs.f32 	%f2, %f1;
	setp.num.f32 	%p2, %f2, %f2;
	@%p2 bra 	$L__BB0_3;
	mov.f32 	%f49, 0fBF800000;
	add.rn.f32 	%f52, %f49, %f1;
	bra.uni 	$L__BB0_5;
$L__BB0_3:
	setp.eq.f32 	%p3, %f2, 0f7F800000;
	@%p3 bra 	$L__BB0_5;
	mov.f32 	%f8, 0f00000000;
	mov.f32 	%f9, 0f3F000000;
	mul.rn.f32 	%f10, %f9, %f8;
	mov.f32 	%f11, 0f3DF6384F;
	mul.rn.f32 	%f12, %f11, %f8;
	mul.f32 	%f13, %f12, 0f40400000;
	fma.rn.f32 	%f14, %f10, 0f3FB8AA3B, 0f00000000;
	add.f32 	%f15, %f14, 0f00000000;
	fma.rn.f32 	%f16, %f13, %f10, %f15;
	fma.rn.f32 	%f17, %f12, 0f00000000, %f16;
	add.rn.f32 	%f18, %f8, %f17;
	mul.rn.f32 	%f19, %f18, %f1;
	cvt.rni.f32.f32 	%f20, %f19;
	sub.f32 	%f21, %f19, %f20;
	neg.f32 	%f22, %f19;
	fma.rn.f32 	%f23, %f18, %f1, %f22;
	mov.f32 	%f24, 0f80000000;
	add.rn.f32 	%f25, %f18, %f24;
	neg.f32 	%f26, %f25;
	add.rn.f32 	%f27, %f17, %f26;
	fma.rn.f32 	%f28, %f27, %f1, %f23;
	add.f32 	%f29, %f21, %f28;
	setp.gt.f32 	%p4, %f20, 0f00000000;
	selp.b32 	%r5, 0, -2097152000, %p4;
	setp.lt.f32 	%p5, %f19, 0f00000000;
	selp.f32 	%f30, 0f00000000, 0f7F800000, %p5;
	abs.f32 	%f31, %f19;
	setp.gt.f32 	%p6, %f31, 0f43180000;
	cvt.rzi.s32.f32 	%r6, %f20;
	shl.b32 	%r7, %r6, 23;
	sub.s32 	%r8, %r7, %r5;
	mov.b32 	%f32, %r8;
	add.s32 	%r9, %r5, 2130706432;
	mov.b32 	%f33, %r9;
	fma.rn.f32 	%f34, %f29, 0f391FCB8E, 0f3AAF85ED;
	fma.rn.f32 	%f35, %f34, %f29, 0f3C1D9856;
	fma.rn.f32 	%f36, %f35, %f29, 0f3D6357BB;
	fma.rn.f32 	%f37, %f36, %f29, 0f3E75FDEC;
	fma.rn.f32 	%f38, %f37, %f29, 0f3F317218;
	fma.rn.f32 	%f39, %f38, %f29, 0f3F800000;
	mul.f32 	%f40, %f39, %f33;
	mul.f32 	%f41, %f40, %f32;
	selp.f32 	%f42, %f30, %f41, %p6;
	mul.f32 	%f43, %f1, 0f3F000000;
	cvt.rzi.f32.f32 	%f44, %f43;
	add.f32 	%f45, %f44, %f44;
	sub.f32 	%f46, %f1, %f45;
	abs.f32 	%f47, %f46;
	setp.neu.f32 	%p7, %f47, 0f3F800000;
	neg.f32 	%f48, %f42;
	selp.f32 	%f52, %f42, %f48, %p7;
$L__BB0_5:
	cvta.to.global.u64 	%rd2, %rd1;
	mul.wide.s32 	%rd3, %r1, 4;
	add.s64 	%rd4, %rd2, %rd3;
	shl.b32 	%r10, %r1, 1;
	or.b32  	%r11, %r10, 1;
	cvt.rn.f32.s32 	%f50, %r11;
	div.rn.f32 	%f51, %f52, %f50;
	st.global.f32 	[%rd4], %f51;
	ret;

}


// ===== COMPILED SASS (sm_100) =====

	.target	sm_100

	.elftype	@"ET_EXEC"


//--------------------- .note.nv.tkinfo           --------------------------
	.section	.note.nv.tkinfo,"",@"SHT_NOTE"
	.sectionflags	@"SHF_NOTE_NV_TKINFO"
	.tkinfo
        /*0018*/ 	.word	0x00000002
        /*0030*/ 	.string	""
        /*0030*/ 	.string	"ptxas"
        /*0030*/ 	.string	"Cuda compilation tools, release 13.0, V13.0.88"
        /*0030*/ 	.string	"Build cuda_13.0.r13.0/compiler.36424714_0"
        /*0030*/ 	.string	"-arch sm_100 -m 64 "



//--------------------- .note.nv.cuinfo           --------------------------
	.section	.note.nv.cuinfo,"",@"SHT_NOTE"
	.sectionflags	@"SHF_NOTE_NV_CUINFO"
        /*0018*/ 	.short	0x0002
        /*001a*/ 	.short	0x0064
        /*001c*/ 	.short	0x0082
	.zero		2


//--------------------- .nv.info                  --------------------------
	.section	.nv.info,"",@"SHT_CUDA_INFO"
	.align	4


	//----- nvinfo : EIATTR_REGCOUNT
	.align		4
        /*0000*/ 	.byte	0x04, 0x2f
        /*0002*/ 	.short	(.L_1 - .L_0)
	.align		4
.L_0:
        /*0004*/ 	.word	index@(_Z7pi_elemPf)
        /*0008*/ 	.word	0x00000010


	//----- nvinfo : EIATTR_FRAME_SIZE
	.align		4
.L_1:
        /*000c*/ 	.byte	0x04, 0x11
        /*000e*/ 	.short	(.L_3 - .L_2)
	.align		4
.L_2:
        /*0010*/ 	.word	index@($__internal_0_$__cuda_sm3x_div_rn_noftz_f32_slowpath)
        /*0014*/ 	.word	0x00000000


	//----- nvinfo : EIATTR_FRAME_SIZE
	.align		4
.L_3:
        /*0018*/ 	.byte	0x04, 0x11
        /*001a*/ 	.short	(.L_5 - .L_4)
	.align		4
.L_4:
        /*001c*/ 	.word	index@(_Z7pi_elemPf)
        /*0020*/ 	.word	0x00000000


	//----- nvinfo : EIATTR_MIN_STACK_SIZE
	.align		4
.L_5:
        /*0024*/ 	.byte	0x04, 0x12
        /*0026*/ 	.short	(.L_7 - .L_6)
	.align		4
.L_6:
        /*0028*/ 	.word	index@(_Z7pi_elemPf)
        /*002c*/ 	.word	0x00000000
.L_7:


//--------------------- .nv.compat                --------------------------
	.section	.nv.compat,"",@"SHT_CUDA_COMPAT_INFO"
	.align	4
        /*0000*/ 	.byte	0x02, 0x09, 0x00, 0x00, 0x02, 0x02, 0x01, 0x00, 0x02, 0x05, 0x05, 0x00, 0x03, 0x07, 0x01, 0x01
        /*0010*/ 	.byte	0x02, 0x03, 0x00, 0x00, 0x02, 0x06, 0x01, 0x00, 0x04, 0x0b, 0x08, 0x00, 0x01, 0x00, 0x00, 0x00
        /*0020*/ 	.byte	0x00, 0x00, 0x00, 0x00


//--------------------- .nv.info._Z7pi_elemPf     --------------------------
	.section	.nv.info._Z7pi_elemPf,"",@"SHT_CUDA_INFO"
	.sectionflags	@""
	.align	4


	//----- nvinfo : EIATTR_CUDA_API_VERSION
	.align		4
        /*0000*/ 	.byte	0x04, 0x37
        /*0002*/ 	.short	(.L_9 - .L_8)
.L_8:
        /*0004*/ 	.word	0x00000082


	//----- nvinfo : EIATTR_KPARAM_INFO
	.align		4
.L_9:
        /*0008*/ 	.byte	0x04, 0x17
        /*000a*/ 	.short	(.L_11 - .L_10)
.L_10:
        /*000c*/ 	.word	0x00000000
        /*0010*/ 	.short	0x0000
        /*0012*/ 	.short	0x0000
        /*0014*/ 	.byte	0x00, 0xf5, 0x21, 0x00


	//----- nvinfo : EIATTR_SPARSE_MMA_MASK
	.align		4
.L_11:
        /*0018*/ 	.byte	0x03, 0x50
        /*001a*/ 	.short	0x0000


	//----- nvinfo : EIATTR_MAXREG_COUNT
	.align		4
        /*001c*/ 	.byte	0x03, 0x1b
        /*001e*/ 	.short	0x00ff


	//----- nvinfo : EIATTR_MERCURY_ISA_VERSION
	.align		4
        /*0020*/ 	.byte	0x03, 0x5f
        /*0022*/ 	.short	0x0101


	//----- nvinfo : EIATTR_VRC_CTA_INIT_COUNT
	.align		4
        /*0024*/ 	.byte	0x02, 0x4a
	.zero		1
	.zero		1


	//----- nvinfo : EIATTR_EXIT_INSTR_OFFSETS
	.align		4
        /*0028*/ 	.byte	0x04, 0x1c
        /*002a*/ 	.short	(.L_13 - .L_12)


	//   ....[0]....
.L_12:
        /*002c*/ 	.word	0x00000480


	//----- nvinfo : EIATTR_CRS_STACK_SIZE
	.align		4
.L_13:
        /*0030*/ 	.byte	0x04, 0x1e
        /*0032*/ 	.short	(.L_15 - .L_14)
.L_14:
        /*0034*/ 	.word	0x00000000


	//----- nvinfo : EIATTR_CBANK_PARAM_SIZE
	.align		4
.L_15:
        /*0038*/ 	.byte	0x03, 0x19
        /*003a*/ 	.short	0x0008


	//----- nvinfo : EIATTR_PARAM_CBANK
	.align		4
        /*003c*/ 	.byte	0x04, 0x0a
        /*003e*/ 	.short	(.L_17 - .L_16)
	.align		4
.L_16:
        /*0040*/ 	.word	index@(.nv.constant0._Z7pi_elemPf)
        /*0044*/ 	.short	0x0380
        /*0046*/ 	.short	0x0008


	//----- nvinfo : EIATTR_SW_WAR
	.align		4
.L_17:
        /*0048*/ 	.byte	0x04, 0x36
        /*004a*/ 	.short	(.L_19 - .L_18)
.L_18:
        /*004c*/ 	.word	0x00000008
.L_19:


//--------------------- .nv.callgraph             --------------------------
	.section	.nv.callgraph,"",@"SHT_CUDA_CALLGRAPH"
	.align	4
	.sectionentsize	8
	.align		4
        /*0000*/ 	.word	0x00000000
	.align		4
        /*0004*/ 	.word	0xffffffff
	.align		4
        /*0008*/ 	.word	0x00000000
	.align		4
        /*000c*/ 	.word	0xfffffffe
	.align		4
        /*0010*/ 	.word	0x00000000
	.align		4
        /*0014*/ 	.word	0xfffffffd
	.align		4
        /*0018*/ 	.word	0x00000000
	.align		4
        /*001c*/ 	.word	0xfffffffc


//--------------------- .text._Z7pi_elemPf        --------------------------
	.section	.text._Z7pi_elemPf,"ax",@progbits
	.align	128
        .global         _Z7pi_elemPf
        .type           _Z7pi_elemPf,@function
        .size           _Z7pi_elemPf,(.L_x_16 - _Z7pi_elemPf)
        .other          _Z7pi_elemPf,@"STO_CUDA_ENTRY STV_DEFAULT"
_Z7pi_elemPf:
.text._Z7pi_elemPf:
[----:B------:R-:W-:Y:S01]  /*0000*/  LDC R1, c[0x0][0x37c] ;  /* 0x0000df00ff017b82 */ /* 0x000fe20000000800 */
[----:B------:R-:W0:Y:S07]  /*0010*/  S2R R2, SR_TID.X ;  /* 0x0000000000027919 */ /* 0x000e2e0000002100 */
[----:B------:R-:W0:Y:S01]  /*0020*/  S2UR UR4, SR_CTAID.X ;  /* 0x00000000000479c3 */ /* 0x000e220000002500 */
[----:B------:R-:W-:Y:S01]  /*0030*/  BSSY.RECONVERGENT B0, `(.L_x_0) ;  /* 0x0000030000007945 */ /* 0x000fe20003800200 */
[----:B------:R-:W-:-:S06]  /*0040*/  IMAD.MOV.U32 R7, RZ, RZ, 0x3f800000 ;  /* 0x3f800000ff077424 */ /* 0x000fcc00078e00ff */
[----:B------:R-:W0:Y:S02]  /*0050*/  LDC R3, c[0x0][0x360] ;  /* 0x0000d800ff037b82 */ /* 0x000e240000000800 */
[----:B0-----:R-:W-:-:S05]  /*0060*/  IMAD R2, R3, UR4, R2 ;  /* 0x0000000403027c24 */ /* 0x001fca000f8e0202 */
[----:B------:R-:W-:-:S13]  /*0070*/  ISETP.NE.AND P0, PT, R2, RZ, PT ;  /* 0x000000ff0200720c */ /* 0x000fda0003f05270 */
[----:B------:R-:W-:Y:S05]  /*0080*/  @!P0 BRA `(.L_x_1) ;  /* 0x0000000000a88947 */ /* 0x000fea0003800000 */
[----:B------:R-:W-:-:S04]  /*0090*/  I2FP.F32.S32 R3, R2 ;  /* 0x0000000200037245 */ /* 0x000fc80000201400 */
[----:B------:R-:W-:-:S13]  /*00a0*/  FSETP.NAN.AND P0, PT, |R3|, |R3|, PT ;  /* 0x400000030300720b */ /* 0x000fda0003f08200 */
[----:B------:R-:W-:Y:S01]  /*00b0*/  @P0 FADD R7, R3, -1 ;  /* 0xbf80000003070421 */ /* 0x000fe20000000000 */
[----:B------:R-:W-:Y:S06]  /*00c0*/  @P0 BRA `(.L_x_1) ;  /* 0x0000000000980947 */ /* 0x000fec0003800000 */
[----:B------:R-:W-:-:S13]  /*00d0*/  FSETP.NEU.AND P0, PT, |R3|, +INF , PT ;  /* 0x7f8000000300780b */ /* 0x000fda0003f0d200 */
[----:B------:R-:W-:Y:S05]  /*00e0*/  @!P0 BRA `(.L_x_1) ;  /* 0x0000000000908947 */ /* 0x000fea0003800000 */
[----:B------:R-:W-:Y:S01]  /*00f0*/  FFMA R0, RZ, 1.4426950216293334961, RZ ;  /* 0x3fb8aa3bff007823 */ /* 0x000fe200000000ff */
[----:B------:R-:W-:Y:S02]  /*0100*/  IMAD.MOV.U32 R9, RZ, RZ, 0x391fcb8e ;  /* 0x391fcb8eff097424 */ /* 0x000fe400078e00ff */
[----:B------:R-:W-:Y:S01]  /*0110*/  FMUL R8, R3, 0.5 ;  /* 0x3f00000003087820 */ /* 0x000fe20000400000 */
[----:B------:R-:W-:-:S04]  /*0120*/  FADD R0, RZ, R0 ;  /* 0x00000000ff007221 */ /* 0x000fc80000000000 */
[----:B------:R-:W-:Y:S01]  /*0130*/  FFMA R0, RZ, RZ, R0 ;  /* 0x000000ffff007223 */ /* 0x000fe20000000000 */
[----:B------:R-:W0:Y:S03]  /*0140*/  FRND.TRUNC R8, R8 ;  /* 0x0000000800087307 */ /* 0x000e26000020d000 */
[----:B------:R-:W-:-:S04]  /*0150*/  FFMA R0, RZ, RZ, R0 ;  /* 0x000000ffff007223 */ /* 0x000fc80000000000 */
[----:B------:R-:W-:-:S04]  /*0160*/  FADD R4, RZ, R0 ;  /* 0x00000000ff047221 */ /* 0x000fc80000000000 */
[----:B------:R-:W-:Y:S01]  /*0170*/  FMUL R6, R3, R4 ;  /* 0x0000000403067220 */ /* 0x000fe20000400000 */
[----:B------:R-:W-:-:S03]  /*0180*/  FADD R7, -RZ, R4 ;  /* 0x00000004ff077221 */ /* 0x000fc60000000100 */
[----:B------:R-:W1:Y:S01]  /*0190*/  FRND R5, R6 ;  /* 0x0000000600057307 */ /* 0x000e620000201000 */
[----:B------:R-:W-:Y:S01]  /*01a0*/  FADD R7, R0, -R7 ;  /* 0x8000000700077221 */ /* 0x000fe20000000000 */
[C---:B------:R-:W-:Y:S01]  /*01b0*/  FFMA R4, R3.reuse, R4, -R6 ;  /* 0x0000000403047223 */ /* 0x040fe20000000806 */
[----:B------:R-:W-:Y:S01]  /*01c0*/  FSETP.GT.AND P0, PT, |R6|, 152, PT ;  /* 0x431800000600780b */ /* 0x000fe20003f04200 */
[----:B0-----:R-:W-:Y:S02]  /*01d0*/  FADD R10, R8, R8 ;  /* 0x00000008080a7221 */ /* 0x001fe40000000000 */
[C---:B------:R-:W-:Y:S02]  /*01e0*/  FFMA R7, R3.reuse, R7, R4 ;  /* 0x0000000703077223 */ /* 0x040fe40000000004 */
[----:B------:R-:W-:Y:S01]  /*01f0*/  FADD R10, R3, -R10 ;  /* 0x8000000a030a7221 */ /* 0x000fe20000000000 */
[----:B-1----:R-:W-:Y:S01]  /*0200*/  FADD R0, R6, -R5 ;  /* 0x8000000506007221 */ /* 0x002fe20000000000 */
[----:B------:R-:W-:-:S03]  /*0210*/  FSETP.GT.AND P1, PT, R5, RZ, PT ;  /* 0x000000ff0500720b */ /* 0x000fc60003f24000 */
[----:B------:R-:W-:Y:S01]  /*0220*/  FADD R0, R0, R7 ;  /* 0x0000000700007221 */ /* 0x000fe20000000000 */
[----:B------:R-:W-:Y:S02]  /*0230*/  SEL R4, RZ, 0x83000000, P1 ;  /* 0x83000000ff047807 */ /* 0x000fe40000800000 */
[----:B------:R-:W-:Y:S01]  /*0240*/  FSETP.GEU.AND P1, PT, R6, RZ, PT ;  /* 0x000000ff0600720b */ /* 0x000fe20003f2e000 */
[----:B------:R-:W-:Y:S02]  /*0250*/  FFMA R7, R0, R9, 0.0013391353422775864601 ;  /* 0x3aaf85ed00077423 */ /* 0x000fe40000000009 */
[----:B------:R-:W-:Y:S01]  /*0260*/  VIADD R5, R4, 0x7f000000 ;  /* 0x7f00000004057836 */ /* 0x000fe20000000000 */
[----:B------:R-:W-:Y:S01]  /*0270*/  FSEL R3, RZ, +INF , !P1 ;  /* 0x7f800000ff037808 */ /* 0x000fe20004800000 */
[----:B------:R-:W-:Y:S01]  /*0280*/  FFMA R9, R0, R7, 0.0096188392490148544312 ;  /* 0x3c1d985600097423 */ /* 0x000fe20000000007 */
[----:B------:R-:W-:Y:S01]  /*0290*/  FSETP.NEU.AND P1, PT, |R10|, 1, PT ;  /* 0x3f8000000a00780b */ /* 0x000fe20003f2d200 */
[----:B------:R-:W0:Y:S02]  /*02a0*/  F2I.NTZ R7, R6 ;  /* 0x0000000600077305 */ /* 0x000e240000203100 */
[----:B------:R-:W-:-:S04]  /*02b0*/  FFMA R9, R0, R9, 0.055503588169813156128 ;  /* 0x3d6357bb00097423 */ /* 0x000fc80000000009 */
[----:B------:R-:W-:-:S04]  /*02c0*/  FFMA R9, R0, R9, 0.24022644758224487305 ;  /* 0x3e75fdec00097423 */ /* 0x000fc80000000009 */
[----:B------:R-:W-:-:S04]  /*02d0*/  FFMA R9, R0, R9, 0.69314718246459960938 ;  /* 0x3f31721800097423 */ /* 0x000fc80000000009 */
[----:B------:R-:W-:Y:S01]  /*02e0*/  FFMA R0, R0, R9, 1 ;  /* 0x3f80000000007423 */ /* 0x000fe20000000009 */
[----:B0-----:R-:W-:-:S03]  /*02f0*/  IMAD R7, R7, 0x800000, -R4 ;  /* 0x0080000007077824 */ /* 0x001fc600078e0a04 */
[----:B------:R-:W-:-:S04]  /*0300*/  FMUL R0, R5, R0 ;  /* 0x0000000005007220 */ /* 0x000fc80000400000 */
[----:B------:R-:W-:-:S05]  /*0310*/  @!P0 FMUL R3, R7, R0 ;  /* 0x0000000007038220 */ /* 0x000fca0000400000 */
[----:B------:R-:W-:-:S07]  /*0320*/  FSEL R7, R3, -R3, P1 ;  /* 0x8000000303077208 */ /* 0x000fce0000800000 */
.L_x_1:
[----:B------:R-:W-:Y:S05]  /*0330*/  BSYNC.RECONVERGENT B0 ;  /* 0x0000000000007941 */ /* 0x000fea0003800200 */
.L_x_0:
[----:B------:R-:W-:Y:S01]  /*0340*/  LEA R0, R2, 0x1, 0x1 ;  /* 0x0000000102007811 */ /* 0x000fe200078e08ff */
[----:B------:R-:W0:Y:S01]  /*0350*/  LDC.64 R4, c[0x0][0x380] ;  /* 0x0000e000ff047b82 */ /* 0x000e220000000a00 */
[----:B------:R-:W1:Y:S01]  /*0360*/  LDCU.64 UR4, c[0x0][0x358] ;  /* 0x00006b00ff0477ac */ /* 0x000e620008000a00 */
[----:B------:R-:W-:Y:S01]  /*0370*/  BSSY.RECONVERGENT B0, `(.L_x_2) ;  /* 0x000000f000007945 */ /* 0x000fe20003800200 */
[----:B------:R-:W-:-:S04]  /*0380*/  I2FP.F32.S32 R6, R0 ;  /* 0x0000000000067245 */ /* 0x000fc80000201400 */
[----:B------:R-:W2:Y:S08]  /*0390*/  MUFU.RCP R3, R6 ;  /* 0x0000000600037308 */ /* 0x000eb00000001000 */
[----:B------:R-:W3:Y:S01]  /*03a0*/  FCHK P0, R7, R6 ;  /* 0x0000000607007302 */ /* 0x000ee20000000000 */
[----:B--2---:R-:W-:Y:S01]  /*03b0*/  FFMA R0, -R6, R3, 1 ;  /* 0x3f80000006007423 */ /* 0x004fe20000000103 */
[----:B0-----:R-:W-:-:S04]  /*03c0*/  IMAD.WIDE R4, R2, 0x4, R4 ;  /* 0x0000000402047825 */ /* 0x001fc800078e0204 */
[----:B------:R-:W-:-:S04]  /*03d0*/  FFMA R0, R3, R0, R3 ;  /* 0x0000000003007223 */ /* 0x000fc80000000003 */
[----:B------:R-:W-:-:S04]  /*03e0*/  FFMA R3, R0, R7, RZ ;  /* 0x0000000700037223 */ /* 0x000fc800000000ff */
[----:B------:R-:W-:-:S04]  /*03f0*/  FFMA R8, -R6, R3, R7 ;  /* 0x0000000306087223 */ /* 0x000fc80000000107 */
[----:B------:R-:W-:Y:S01]  /*0400*/  FFMA R3, R0, R8, R3 ;  /* 0x0000000800037223 */ /* 0x000fe20000000003 */
[----:B-1-3--:R-:W-:Y:S06]  /*0410*/  @!P0 BRA `(.L_x_3) ;  /* 0x0000000000108947 */ /* 0x00afec0003800000 */
[----:B------:R-:W-:Y:S02]  /*0420*/  MOV R3, R7 ;  /* 0x0000000700037202 */ /* 0x000fe40000000f00 */
[----:B------:R-:W-:-:S07]  /*0430*/  MOV R2, 0x450 ;  /* 0x0000045000027802 */ /* 0x000fce0000000f00 */
[----:B------:R-:W-:Y:S05]  /*0440*/  CALL.REL.NOINC `($__internal_0_$__cuda_sm3x_div_rn_noftz_f32_slowpath) ;  /* 0x0000000000107944 */ /* 0x000fea0003c00000 */
[----:B------:R-:W-:-:S07]  /*0450*/  IMAD.MOV.U32 R3, RZ, RZ, R0 ;  /* 0x000000ffff037224 */ /* 0x000fce00078e0000 */
.L_x_3:
[----:B------:R-:W-:Y:S05]  /*0460*/  BSYNC.RECONVERGENT B0 ;  /* 0x0000000000007941 */ /* 0x000fea0003800200 */
.L_x_2:
[----:B------:R-:W-:Y:S01]  /*0470*/  STG.E desc[UR4][R4.64], R3 ;  /* 0x0000000304007986 */ /* 0x000fe2000c101904 */
[----:B------:R-:W-:Y:S05]  /*0480*/  EXIT ;  /* 0x000000000000794d */ /* 0x000fea0003800000 */
        .weak           $__internal_0_$__cuda_sm3x_div_rn_noftz_f32_slowpath
        .type           $__internal_0_$__cuda_sm3x_div_rn_noftz_f32_slowpath,@function
        .size           $__internal_0_$__cuda_sm3x_div_rn_noftz_f32_slowpath,(.L_x_16 - $__internal_0_$__cuda_sm3x_div_rn_noftz_f32_slowpath)
$__internal_0_$__cuda_sm3x_div_rn_noftz_f32_slowpath:
[----:B------:R-:W-:Y:S01]  /*0490*/  SHF.R.U32.HI R7, RZ, 0x17, R6 ;  /* 0x00000017ff077819 */ /* 0x000fe20000011606 */
[----:B------:R-:W-:Y:S01]  /*04a0*/  BSSY.RECONVERGENT B1, `(.L_x_4) ;  /* 0x0000063000017945 */ /* 0x000fe20003800200 */
[----:B------:R-:W-:Y:S02]  /*04b0*/  SHF.R.U32.HI R0, RZ, 0x17, R3 ;  /* 0x00000017ff007819 */ /* 0x000fe40000011603 */
[----:B------:R-:W-:Y:S02]  /*04c0*/  LOP3.LUT R7, R7, 0xff, RZ, 0xc0, !PT ;  /* 0x000000ff07077812 */ /* 0x000fe400078ec0ff */
[----:B------:R-:W-:-:S03]  /*04d0*/  LOP3.LUT R12, R0, 0xff, RZ, 0xc0, !PT ;  /* 0x000000ff000c7812 */ /* 0x000fc600078ec0ff */
[----:B------:R-:W-:Y:S02]  /*04e0*/  VIADD R9, R7, 0xffffffff ;  /* 0xffffffff07097836 */ /* 0x000fe40000000000 */
[----:B------:R-:W-:-:S03]  /*04f0*/  VIADD R10, R12, 0xffffffff ;  /* 0xffffffff0c0a7836 */ /* 0x000fc60000000000 */
[----:B------:R-:W-:-:S04]  /*0500*/  ISETP.GT.U32.AND P0, PT, R9, 0xfd, PT ;  /* 0x000000fd0900780c */ /* 0x000fc80003f04070 */
[----:B------:R-:W-:-:S13]  /*0510*/  ISETP.GT.U32.OR P0, PT, R10, 0xfd, P0 ;  /* 0x000000fd0a00780c */ /* 0x000fda0000704470 */
[----:B------:R-:W-:Y:S01]  /*0520*/  @!P0 MOV R8, RZ ;  /* 0x000000ff00088202 */ /* 0x000fe20000000f00 */
[----:B------:R-:W-:Y:S06]  /*0530*/  @!P0 BRA `(.L_x_5) ;  /* 0x0000000000608947 */ /* 0x000fec0003800000 */
[----:B------:R-:W-:Y:S01]  /*0540*/  FSETP.GTU.FTZ.AND P0, PT, |R3|, +INF , PT ;  /* 0x7f8000000300780b */ /* 0x000fe20003f1c200 */
[----:B------:R-:W-:Y:S01]  /*0550*/  IMAD.MOV.U32 R0, RZ, RZ, R6 ;  /* 0x000000ffff007224 */ /* 0x000fe200078e0006 */
[----:B------:R-:W-:-:S04]  /*0560*/  FSETP.GTU.FTZ.AND P1, PT, |R6|, +INF , PT ;  /* 0x7f8000000600780b */ /* 0x000fc80003f3c200 */
[----:B------:R-:W-:-:S13]  /*0570*/  PLOP3.LUT P0, PT, P0, P1, PT, 0xf8, 0x8f ;  /* 0x00000000008f781c */ /* 0x000fda0000703f70 */
[----:B------:R-:W-:Y:S05]  /*0580*/  @P0 BRA `(.L_x_6) ;  /* 0x00000004004c0947 */ /* 0x000fea0003800000 */
[----:B------:R-:W-:-:S13]  /*0590*/  LOP3.LUT P0, RZ, R6, 0x7fffffff, R3, 0xc8, !PT ;  /* 0x7fffffff06ff7812 */ /* 0x000fda000780c803 */
[----:B------:R-:W-:Y:S05]  /*05a0*/  @!P0 BRA `(.L_x_7) ;  /* 0x00000004003c8947 */ /* 0x000fea0003800000 */
[C---:B------:R-:W-:Y:S02]  /*05b0*/  FSETP.NEU.FTZ.AND P2, PT, |R3|.reuse, +INF , PT ;  /* 0x7f8000000300780b */ /* 0x040fe40003f5d200 */
[----:B------:R-:W-:Y:S02]  /*05c0*/  FSETP.NEU.FTZ.AND P1, PT, |R0|, +INF , PT ;  /* 0x7f8000000000780b */ /* 0x000fe40003f3d200 */
[----:B------:R-:W-:-:S11]  /*05d0*/  FSETP.NEU.FTZ.AND P0, PT, |R3|, +INF , PT ;  /* 0x7f8000000300780b */ /* 0x000fd60003f1d200 */
[----:B------:R-:W-:Y:S05]  /*05e0*/  @!P1 BRA !P2, `(.L_x_7) ;  /* 0x00000004002c9947 */ /* 0x000fea0005000000 */
[----:B------:R-:W-:-:S04]  /*05f0*/  LOP3.LUT P2, RZ, R3, 0x7fffffff, RZ, 0xc0, !PT ;  /* 0x7fffffff03ff7812 */ /* 0x000fc8000784c0ff */
[----:B------:R-:W-:-:S13]  /*0600*/  PLOP3.LUT P1, PT, P1, P2, PT, 0x2f, 0xf2 ;  /* 0x0000000000f2781c */ /* 0x000fda0000f24577 */
[----:B------:R-:W-:Y:S05]  /*0610*/  @P1 BRA `(.L_x_8) ;  /* 0x0000000400181947 */ /* 0x000fea0003800000 */
[----:B------:R-:W-:-:S04]  /*0620*/  LOP3.LUT P1, RZ, R6, 0x7fffffff, RZ, 0xc0, !PT ;  /* 0x7fffffff06ff7812 */ /* 0x000fc8000782c0ff */
[----:B------:R-:W-:-:S13]  /*0630*/  PLOP3.LUT P0, PT, P0, P1, PT, 0x2f, 0xf2 ;  /* 0x0000000000f2781c */ /* 0x000fda0000702577 */
[----:B------:R-:W-:Y:S05]  /*0640*/  @P0 BRA `(.L_x_9) ;  /* 0x0000000400000947 */ /* 0x000fea0003800000 */
[----:B------:R-:W-:Y:S02]  /*0650*/  ISETP.GE.AND P0, PT, R10, RZ, PT ;  /* 0x000000ff0a00720c */ /* 0x000fe40003f06270 */
[----:B------:R-:W-:-:S11]  /*0660*/  ISETP.GE.AND P1, PT, R9, RZ, PT ;  /* 0x000000ff0900720c */ /* 0x000fd60003f26270 */
[----:B------:R-:W-:Y:S02]  /*0670*/  @P0 IMAD.MOV.U32 R8, RZ, RZ, RZ ;  /* 0x000000ffff080224 */ /* 0x000fe400078e00ff */
[----:B------:R-:W-:Y:S01]  /*0680*/  @!P0 FFMA R3, R3, 1.84467440737095516160e+19, RZ ;  /* 0x5f80000003038823 */ /* 0x000fe200000000ff */
[----:B------:R-:W-:Y:S02]  /*0690*/  @!P0 IMAD.MOV.U32 R8, RZ, RZ, -0x40 ;  /* 0xffffffc0ff088424 */ /* 0x000fe400078e00ff */
[----:B------:R-:W-:-:S03]  /*06a0*/  @!P1 FFMA R6, R0, 1.84467440737095516160e+19, RZ ;  /* 0x5f80000000069823 */ /* 0x000fc600000000ff */
[----:B------:R-:W-:-:S07]  /*06b0*/  @!P1 IADD3 R8, PT, PT, R8, 0x40, RZ ;  /* 0x0000004008089810 */ /* 0x000fce0007ffe0ff */
.L_x_5:
[----:B------:R-:W-:Y:S01]  /*06c0*/  LEA R9, R7, 0xc0800000, 0x17 ;  /* 0xc080000007097811 */ /* 0x000fe200078eb8ff */
[----:B------:R-:W-:Y:S04]  /*06d0*/  BSSY.RECONVERGENT B2, `(.L_x_10) ;  /* 0x0000036000027945 */ /* 0x000fe80003800200 */
[----:B------:R-:W-:Y:S02]  /*06e0*/  IMAD.IADD R9, R6, 0x1, -R9 ;  /* 0x0000000106097824 */ /* 0x000fe400078e0a09 */
[----:B------:R-:W-:Y:S02]  /*06f0*/  VIADD R6, R12, 0xffffff81 ;  /* 0xffffff810c067836 */ /* 0x000fe40000000000 */
[----:B------:R-:W0:Y:S01]  /*0700*/  MUFU.RCP R10, R9 ;  /* 0x00000009000a7308 */ /* 0x000e220000001000 */
[----:B------:R-:W-:Y:S01]  /*0710*/  FADD.FTZ R11, -R9, -RZ ;  /* 0x800000ff090b7221 */ /* 0x000fe20000010100 */
[C---:B------:R-:W-:Y:S01]  /*0720*/  IMAD R0, R6.reuse, -0x800000, R3 ;  /* 0xff80000006007824 */ /* 0x040fe200078e0203 */
[----:B------:R-:W-:-:S05]  /*0730*/  IADD3 R7, PT, PT, R6, 0x7f, -R7 ;  /* 0x0000007f06077810 */ /* 0x000fca0007ffe807 */
[----:B------:R-:W-:Y:S02]  /*0740*/  IMAD.IADD R7, R7, 0x1, R8 ;  /* 0x0000000107077824 */ /* 0x000fe400078e0208 */
[----:B0-----:R-:W-:-:S04]  /*0750*/  FFMA R13, R10, R11, 1 ;  /* 0x3f8000000a0d7423 */ /* 0x001fc8000000000b */
[----:B------:R-:W-:-:S04]  /*0760*/  FFMA R12, R10, R13, R10 ;  /* 0x0000000d0a0c7223 */ /* 0x000fc8000000000a */
[----:B------:R-:W-:-:S04]  /*0770*/  FFMA R3, R0, R12, RZ ;  /* 0x0000000c00037223 */ /* 0x000fc800000000ff */
[----:B------:R-:W-:-:S04]  /*0780*/  FFMA R10, R11, R3, R0 ;  /* 0x000000030b0a7223 */ /* 0x000fc80000000000 */
[----:B------:R-:W-:-:S04]  /*0790*/  FFMA R13, R12, R10, R3 ;  /* 0x0000000a0c0d7223 */ /* 0x000fc80000000003 */
[----:B------:R-:W-:-:S04]  /*07a0*/  FFMA R10, R11, R13, R0 ;  /* 0x0000000d0b0a7223 */ /* 0x000fc80000000000 */
[----:B------:R-:W-:-:S05]  /*07b0*/  FFMA R0, R12, R10, R13 ;  /* 0x0000000a0c007223 */ /* 0x000fca000000000d */
[----:B------:R-:W-:-:S04]  /*07c0*/  SHF.R.U32.HI R3, RZ, 0x17, R0 ;  /* 0x00000017ff037819 */ /* 0x000fc80000011600 */
[----:B------:R-:W-:-:S04]  /*07d0*/  LOP3.LUT R3, R3, 0xff, RZ, 0xc0, !PT ;  /* 0x000000ff03037812 */ /* 0x000fc800078ec0ff */
[----:B------:R-:W-:-:S05]  /*07e0*/  IADD3 R9, PT, PT, R3, R7, RZ ;  /* 0x0000000703097210 */ /* 0x000fca0007ffe0ff */
[----:B------:R-:W-:-:S05]  /*07f0*/  VIADD R3, R9, 0xffffffff ;  /* 0xffffffff09037836 */ /* 0x000fca0000000000 */
[----:B------:R-:W-:-:S13]  /*0800*/  ISETP.GE.U32.AND P0, PT, R3, 0xfe, PT ;  /* 0x000000fe0300780c */ /* 0x000fda0003f06070 */
[----:B------:R-:W-:Y:S05]  /*0810*/  @!P0 BRA `(.L_x_11) ;  /* 0x0000000000808947 */ /* 0x000fea0003800000 */
[----:B------:R-:W-:-:S13]  /*0820*/  ISETP.GT.AND P0, PT, R9, 0xfe, PT ;  /* 0x000000fe0900780c */ /* 0x000fda0003f04270 */
[----:B------:R-:W-:Y:S05]  /*0830*/  @P0 BRA `(.L_x_12) ;  /* 0x00000000006c0947 */ /* 0x000fea0003800000 */
[----:B------:R-:W-:-:S13]  /*0840*/  ISETP.GE.AND P0, PT, R9, 0x1, PT ;  /* 0x000000010900780c */ /* 0x000fda0003f06270 */
[----:B------:R-:W-:Y:S05]  /*0850*/  @P0 BRA `(.L_x_13) ;  /* 0x0000000000740947 */ /* 0x000fea0003800000 */
[----:B------:R-:W-:Y:S02]  /*0860*/  ISETP.GE.AND P0, PT, R9, -0x18, PT ;  /* 0xffffffe80900780c */ /* 0x000fe40003f06270 */
[----:B------:R-:W-:-:S11]  /*0870*/  LOP3.LUT R0, R0, 0x80000000, RZ, 0xc0, !PT ;  /* 0x8000000000007812 */ /* 0x000fd600078ec0ff */
[----:B------:R-:W-:Y:S05]  /*0880*/  @!P0 BRA `(.L_x_13) ;  /* 0x0000000000688947 */ /* 0x000fea0003800000 */
[CCC-:B------:R-:W-:Y:S01]  /*0890*/  FFMA.RZ R3, R12.reuse, R10.reuse, R13.reuse ;  /* 0x0000000a0c037223 */ /* 0x1c0fe2000000c00d */
[C---:B------:R-:W-:Y:S02]  /*08a0*/  VIADD R8, R9.reuse, 0x20 ;  /* 0x0000002009087836 */ /* 0x040fe40000000000 */
[CCC-:B------:R-:W-:Y:S01]  /*08b0*/  FFMA.RM R6, R12.reuse, R10.reuse, R13.reuse ;  /* 0x0000000a0c067223 */ /* 0x1c0fe2000000400d */
[----:B------:R-:W-:Y:S02]  /*08c0*/  ISETP.NE.AND P2, PT, R9, RZ, PT ;  /* 0x000000ff0900720c */ /* 0x000fe40003f45270 */
[----:B------:R-:W-:Y:S01]  /*08d0*/  LOP3.LUT R7, R3, 0x7fffff, RZ, 0xc0, !PT ;  /* 0x007fffff03077812 */ /* 0x000fe200078ec0ff */
[----:B------:R-:W-:Y:S01]  /*08e0*/  FFMA.RP R3, R12, R10, R13 ;  /* 0x0000000a0c037223 */ /* 0x000fe2000000800d */
[----:B------:R-:W-:Y:S01]  /*08f0*/  ISETP.NE.AND P1, PT, R9, RZ, PT ;  /* 0x000000ff0900720c */ /* 0x000fe20003f25270 */
[----:B------:R-:W-:Y:S01]  /*0900*/  IMAD.MOV R9, RZ, RZ, -R9 ;  /* 0x000000ffff097224 */ /* 0x000fe200078e0a09 */
[----:B------:R-:W-:-:S02]  /*0910*/  LOP3.LUT R7, R7, 0x800000, RZ, 0xfc, !PT ;  /* 0x0080000007077812 */ /* 0x000fc400078efcff */
[----:B------:R-:W-:Y:S02]  /*0920*/  FSETP.NEU.FTZ.AND P0, PT, R3, R6, PT ;  /* 0x000000060300720b */ /* 0x000fe40003f1d000 */
[----:B------:R-:W-:Y:S02]  /*0930*/  SHF.L.U32 R8, R7, R8, RZ ;  /* 0x0000000807087219 */ /* 0x000fe400000006ff */
[----:B------:R-:W-:Y:S02]  /*0940*/  SEL R6, R9, RZ, P2 ;  /* 0x000000ff09067207 */ /* 0x000fe40001000000 */
[----:B------:R-:W-:Y:S02]  /*0950*/  ISETP.NE.AND P1, PT, R8, RZ, P1 ;  /* 0x000000ff0800720c */ /* 0x000fe40000f25270 */
[----:B------:R-:W-:Y:S02]  /*0960*/  SHF.R.U32.HI R6, RZ, R6, R7 ;  /* 0x00000006ff067219 */ /* 0x000fe40000011607 */
[----:B------:R-:W-:-:S02]  /*0970*/  PLOP3.LUT P0, PT, P0, P1, PT, 0xf8, 0x8f ;  /* 0x00000000008f781c */ /* 0x000fc40000703f70 */
[----:B------:R-:W-:Y:S02]  /*0980*/  SHF.R.U32.HI R8, RZ, 0x1, R6 ;  /* 0x00000001ff087819 */ /* 0x000fe40000011606 */
[----:B------:R-:W-:-:S04]  /*0990*/  SEL R3, RZ, 0x1, !P0 ;  /* 0x00000001ff037807 */ /* 0x000fc80004000000 */
[----:B------:R-:W-:-:S04]  /*09a0*/  LOP3.LUT R3, R3, 0x1, R8, 0xf8, !PT ;  /* 0x0000000103037812 */ /* 0x000fc800078ef808 */
[----:B------:R-:W-:-:S04]  /*09b0*/  LOP3.LUT R3, R3, R6, RZ, 0xc0, !PT ;  /* 0x0000000603037212 */ /* 0x000fc800078ec0ff */
[----:B------:R-:W-:-:S04]  /*09c0*/  IADD3 R3, PT, PT, R8, R3, RZ ;  /* 0x0000000308037210 */ /* 0x000fc80007ffe0ff */
[----:B------:R-:W-:Y:S01]  /*09d0*/  LOP3.LUT R0, R3, R0, RZ, 0xfc, !PT ;  /* 0x0000000003007212 */ /* 0x000fe200078efcff */
[----:B------:R-:W-:Y:S06]  /*09e0*/  BRA `(.L_x_13) ;  /* 0x0000000000107947 */ /* 0x000fec0003800000 */
.L_x_12:
[----:B------:R-:W-:-:S04]  /*09f0*/  LOP3.LUT R0, R0, 0x80000000, RZ, 0xc0, !PT ;  /* 0x8000000000007812 */ /* 0x000fc800078ec0ff */
[----:B------:R-:W-:Y:S01]  /*0a00*/  LOP3.LUT R0, R0, 0x7f800000, RZ, 0xfc, !PT ;  /* 0x7f80000000007812 */ /* 0x000fe200078efcff */
[----:B------:R-:W-:Y:S06]  /*0a10*/  BRA `(.L_x_13) ;  /* 0x0000000000047947 */ /* 0x000fec0003800000 */
.L_x_11:
[----:B------:R-:W-:-:S07]  /*0a20*/  IMAD R0, R7, 0x800000, R0 ;  /* 0x0080000007007824 */ /* 0x000fce00078e0200 */
.L_x_13:
[----:B------:R-:W-:Y:S05]  /*0a30*/  BSYNC.RECONVERGENT B2 ;  /* 0x0000000000027941 */ /* 0x000fea0003800200 */
.L_x_10:
[----:B------:R-:W-:Y:S05]  /*0a40*/  BRA `(.L_x_14) ;  /* 0x0000000000207947 */ /* 0x000fea0003800000 */
.L_x_9:
[----:B------:R-:W-:-:S04]  /*0a50*/  LOP3.LUT R0, R6, 0x80000000, R3, 0x48, !PT ;  /* 0x8000000006007812 */ /* 0x000fc800078e4803 */
[----:B------:R-:W-:Y:S01]  /*0a60*/  LOP3.LUT R0, R0, 0x7f800000, RZ, 0xfc, !PT ;  /* 0x7f80000000007812 */ /* 0x000fe200078efcff */
[----:B------:R-:W-:Y:S06]  /*0a70*/  BRA `(.L_x_14) ;  /* 0x0000000000147947 */ /* 0x000fec0003800000 */
.L_x_8:
[----:B------:R-:W-:Y:S01]  /*0a80*/  LOP3.LUT R0, R6, 0x80000000, R3, 0x48, !PT ;  /* 0x8000000006007812 */ /* 0x000fe200078e4803 */
[----:B------:R-:W-:Y:S06]  /*0a90*/  BRA `(.L_x_14) ;  /* 0x00000000000c7947 */ /* 0x000fec0003800000 */
.L_x_7:
[----:B------:R-:W0:Y:S01]  /*0aa0*/  MUFU.RSQ R0, -QNAN ;  /* 0xffc0000000007908 */ /* 0x000e220000001400 */
[----:B------:R-:W-:Y:S05]  /*0ab0*/  BRA `(.L_x_14) ;  /* 0x0000000000047947 */ /* 0x000fea0003800000 */
.L_x_6:
[----:B------:R-:W-:-:S07]  /*0ac0*/  FADD.FTZ R0, R3, R0 ;  /* 0x0000000003007221 */ /* 0x000fce0000010000 */
.L_x_14:
[----:B------:R-:W-:Y:S05]  /*0ad0*/  BSYNC.RECONVERGENT B1 ;  /* 0x0000000000017941 */ /* 0x000fea0003800200 */
.L_x_4:
[----:B------:R-:W-:-:S04]  /*0ae0*/  IMAD.MOV.U32 R3, RZ, RZ, 0x0 ;  /* 0x00000000ff037424 */ /* 0x000fc800078e00ff */
[----:B0-----:R-:W-:Y:S05]  /*0af0*/  RET.REL.NODEC R2 `(_Z7pi_elemPf) ;  /* 0xfffffff402407950 */ /* 0x001fea0003c3ffff */
.L_x_15:
[----:B------:R-:W-:-:S00]  /*0b00*/  BRA `(.L_x_15) ;  /* 0xfffffffc00fc7947 */ /* 0x000fc0000383ffff */
[----:B------:R-:W-:-:S00]  /*0b10*/  NOP ;  /* 0x0000000000007918 */ /* 0x000fc00000000000 */
        /* <DEDUP_REMOVED lines=14> */
.L_x_16:


//--------------------- .nv.shared.reserved.0     --------------------------
	.section	.nv.shared.reserved.0,"aw",@nobits
	.weak		__nv_reservedSMEM_offset_0_alias
	.size		__nv_reservedSMEM_offset_0_alias, 0, 64
	.other		__nv_reservedSMEM_offset_0_alias,@"STO_CUDA_RESERVED_SHARED STV_DEFAULT"
__nv_reservedSMEM_offset_0_alias:
	.zero		0
	.zero		64


//--------------------- .nv.constant0._Z7pi_elemPf --------------------------
	.section	.nv.constant0._Z7pi_elemPf,"a",@progbits
	.sectionflags	@""
	.align	4
.nv.constant0._Z7pi_elemPf:
	.zero		904


//--------------------- SYMBOLS --------------------------

	.type		.nv.reservedSmem.offset0,@object
	.size		.nv.reservedSmem.offset0,0x4
